	.headerflags	@"EF_CUDA_TEXMODE_UNIFIED EF_CUDA_64BIT_ADDRESS EF_CUDA_ACCELERATORS EF_CUDA_SM90 EF_CUDA_VIRTUAL_SM(EF_CUDA_SM90)"
	.elftype	@"ET_EXEC"


//--------------------- .nv.info                  --------------------------
	.section	.nv.info,"",@"SHT_CUDA_INFO"
	.align	4


	//----- nvinfo : EIATTR_REGCOUNT
	.align		4
        /*0000*/ 	.byte	0x04, 0x2f
        /*0002*/ 	.short	(.L_1 - .L_0)
	.align		4
.L_0:
        /*0004*/ 	.word	index@(triton_poi_fused__adaptive_avg_pool2d_34)
        /*0008*/ 	.word	0x00000014


	//----- nvinfo : EIATTR_MIN_STACK_SIZE
	.align		4
.L_1:
        /*000c*/ 	.byte	0x04, 0x12
        /*000e*/ 	.short	(.L_3 - .L_2)
	.align		4
.L_2:
        /*0010*/ 	.word	index@(triton_poi_fused__adaptive_avg_pool2d_34)
        /*0014*/ 	.word	0x00000000


	//----- nvinfo : EIATTR_FRAME_SIZE
	.align		4
.L_3:
        /*0018*/ 	.byte	0x04, 0x11
        /*001a*/ 	.short	(.L_5 - .L_4)
	.align		4
.L_4:
        /*001c*/ 	.word	index@(triton_poi_fused__adaptive_avg_pool2d_34)
        /*0020*/ 	.word	0x00000000


	//----- nvinfo : EIATTR_MIN_STACK_SIZE
	.align		4
.L_5:
        /*0024*/ 	.byte	0x04, 0x12
        /*0026*/ 	.short	(.L_7 - .L_6)
	.align		4
.L_6:
        /*0028*/ 	.word	index@(triton_poi_fused__adaptive_avg_pool2d_34)
        /*002c*/ 	.word	0x00000000
.L_7:


//--------------------- .nv.info.triton_poi_fused__adaptive_avg_pool2d_34 --------------------------
	.section	.nv.info.triton_poi_fused__adaptive_avg_pool2d_34,"",@"SHT_CUDA_INFO"
	.sectionflags	@""
	.align	4


	//----- nvinfo : EIATTR_CUDA_API_VERSION
	.align		4
        /*0000*/ 	.byte	0x04, 0x37
        /*0002*/ 	.short	(.L_9 - .L_8)
.L_8:
        /*0004*/ 	.word	0x0000007c


	//----- nvinfo : EIATTR_KPARAM_INFO
	.align		4
.L_9:
        /*0008*/ 	.byte	0x04, 0x17
        /*000a*/ 	.short	(.L_11 - .L_10)
.L_10:
        /*000c*/ 	.word	0x00000000
        /*0010*/ 	.short	0x0002
        /*0012*/ 	.short	0x0010
        /*0014*/ 	.byte	0x00, 0xf0, 0x11, 0x00


	//----- nvinfo : EIATTR_KPARAM_INFO
	.align		4
.L_11:
        /*0018*/ 	.byte	0x04, 0x17
        /*001a*/ 	.short	(.L_13 - .L_12)
.L_12:
        /*001c*/ 	.word	0x00000000
        /*0020*/ 	.short	0x0001
        /*0022*/ 	.short	0x0008
        /*0024*/ 	.byte	0x00, 0xf4, 0x21, 0x00


	//----- nvinfo : EIATTR_KPARAM_INFO
	.align		4
.L_13:
        /*0028*/ 	.byte	0x04, 0x17
        /*002a*/ 	.short	(.L_15 - .L_14)
.L_14:
        /*002c*/ 	.word	0x00000000
        /*0030*/ 	.short	0x0000
        /*0032*/ 	.short	0x0000
        /*0034*/ 	.byte	0x00, 0xf4, 0x21, 0x00


	//----- nvinfo : EIATTR_SPARSE_MMA_MASK
	.align		4
.L_15:
        /*0038*/ 	.byte	0x03, 0x50
        /*003a*/ 	.short	0x0000


	//----- nvinfo : EIATTR_MAXREG_COUNT
	.align		4
        /*003c*/ 	.byte	0x03, 0x1b
        /*003e*/ 	.short	0x00ff


	//----- nvinfo : EIATTR_EXIT_INSTR_OFFSETS
	.align		4
        /*0040*/ 	.byte	0x04, 0x1c
        /*0042*/ 	.short	(.L_17 - .L_16)


	//   ....[0]....
.L_16:
        /*0044*/ 	.word	0x00000750


	//   ....[1]....
        /*0048*/ 	.word	0x00000770


	//----- nvinfo : EIATTR_REQNTID
	.align		4
.L_17:
        /*004c*/ 	.byte	0x04, 0x10
        /*004e*/ 	.short	(.L_19 - .L_18)
.L_18:
        /*0050*/ 	.word	0x00000080
        /*0054*/ 	.word	0x00000001
        /*0058*/ 	.word	0x00000001


	//----- nvinfo : EIATTR_CBANK_PARAM_SIZE
	.align		4
.L_19:
        /*005c*/ 	.byte	0x03, 0x19
        /*005e*/ 	.short	0x0014


	//----- nvinfo : EIATTR_PARAM_CBANK
	.align		4
        /*0060*/ 	.byte	0x04, 0x0a
        /*0062*/ 	.short	(.L_21 - .L_20)
	.align		4
.L_20:
        /*0064*/ 	.word	index@(.nv.constant0.triton_poi_fused__adaptive_avg_pool2d_34)
        /*0068*/ 	.short	0x0210
        /*006a*/ 	.short	0x0014


	//----- nvinfo : EIATTR_SW_WAR
	.align		4
.L_21:
        /*006c*/ 	.byte	0x04, 0x36
        /*006e*/ 	.short	(.L_23 - .L_22)
.L_22:
        /*0070*/ 	.word	0x00000008
.L_23:


//--------------------- .nv.callgraph             --------------------------
	.section	.nv.callgraph,"",@"SHT_CUDA_CALLGRAPH"
	.align	4
	.sectionentsize	8
	.align		4
        /*0000*/ 	.word	0x00000000
	.align		4
        /*0004*/ 	.word	0xffffffff
	.align		4
        /*0008*/ 	.word	0x00000000
	.align		4
        /*000c*/ 	.word	0xfffffffe
	.align		4
        /*0010*/ 	.word	0x00000000
	.align		4
        /*0014*/ 	.word	0xfffffffd
	.align		4
        /*0018*/ 	.word	0x00000000
	.align		4
        /*001c*/ 	.word	0xfffffffc


//--------------------- .text.triton_poi_fused__adaptive_avg_pool2d_34 --------------------------
	.section	.text.triton_poi_fused__adaptive_avg_pool2d_34,"ax",@progbits
	.align	128
        .global         triton_poi_fused__adaptive_avg_pool2d_34
        .type           triton_poi_fused__adaptive_avg_pool2d_34,@function
        .size           triton_poi_fused__adaptive_avg_pool2d_34,(.L_x_1 - triton_poi_fused__adaptive_avg_pool2d_34)
        .other          triton_poi_fused__adaptive_avg_pool2d_34,@"STO_CUDA_ENTRY STV_DEFAULT"
triton_poi_fused__adaptive_avg_pool2d_34:
.text.triton_poi_fused__adaptive_avg_pool2d_34:
[----:B------:R-:W0:Y:S02]  /*0000*/  LDC R1, c[0x0][0x28] ;  /* 0x00000a00ff017b82 */ /* 0x000e240000000800 */
[----:B------:R-:W1:Y:S01]  /*0010*/  S2R R0, SR_TID.X ;  /* 0x0000000000007919 */ /* 0x000e620000002100 */
[----:B------:R-:W-:Y:S01]  /*0020*/  CS2R R14, SRZ ;  /* 0x00000000000e7805 */ /* 0x000fe2000001ff00 */
[----:B------:R-:W-:Y:S01]  /*0030*/  ULDC.64 UR4, c[0x0][0x208] ;  /* 0x0000820000047ab9 */ /* 0x000fe20000000a00 */
[----:B------:R-:W2:Y:S01]  /*0040*/  S2R R3, SR_CTAID.X ;  /* 0x0000000000037919 */ /* 0x000ea20000002500 */
[----:B-1----:R-:W-:-:S05]  /*0050*/  LOP3.LUT R0, R0, 0x7f, RZ, 0xc0, !PT ;  /* 0x0000007f00007812 */ /* 0x002fca00078ec0ff */
[----:B--2---:R-:W-:-:S04]  /*0060*/  IMAD R0, R3, 0x80, R0 ;  /* 0x0000008003007824 */ /* 0x004fc800078e0200 */
[----:B------:R-:W-:-:S05]  /*0070*/  IMAD.HI R2, R0, 0x2aaaaaab, RZ ;  /* 0x2aaaaaab00027827 */ /* 0x000fca00078e02ff */
[----:B------:R-:W-:-:S05]  /*0080*/  LEA.HI R3, R2, R2, RZ, 0x1 ;  /* 0x0000000202037211 */ /* 0x000fca00078f08ff */
[----:B------:R-:W-:-:S04]  /*0090*/  IMAD.HI R2, R3, 0x2aaaaaab, RZ ;  /* 0x2aaaaaab03027827 */ /* 0x000fc800078e02ff */
[----:B------:R-:W-:Y:S01]  /*00a0*/  IMAD R4, R3, -0x6, R0 ;  /* 0xfffffffa03047824 */ /* 0x000fe200078e0200 */
[----:B------:R-:W-:-:S04]  /*00b0*/  LEA.HI R2, R2, R2, RZ, 0x1 ;  /* 0x0000000202027211 */ /* 0x000fc800078f08ff */
[----:B------:R-:W-:Y:S01]  /*00c0*/  PRMT R5, R4, 0x8880, RZ ;  /* 0x0000888004057816 */ /* 0x000fe200000000ff */
[----:B------:R-:W-:Y:S02]  /*00d0*/  IMAD R2, R2, -0x6, R3 ;  /* 0xfffffffa02027824 */ /* 0x000fe400078e0203 */
[----:B------:R-:W-:-:S03]  /*00e0*/  IMAD.SHL.U32 R3, R4, 0x2, RZ ;  /* 0x0000000204037824 */ /* 0x000fc600078e00ff */
[C---:B------:R-:W-:Y:S01]  /*00f0*/  PRMT R4, R2.reuse, 0x8880, RZ ;  /* 0x0000888002047816 */ /* 0x040fe200000000ff */
[----:B------:R-:W-:-:S05]  /*0100*/  IMAD.SHL.U32 R2, R2, 0x2, RZ ;  /* 0x0000000202027824 */ /* 0x000fca00078e00ff */
[----:B------:R-:W-:Y:S01]  /*0110*/  PRMT R2, R3, 0x5410, R2 ;  /* 0x0000541003027816 */ /* 0x000fe20000000002 */
[----:B------:R-:W-:-:S04]  /*0120*/  IMAD R3, R5, 0x5556, RZ ;  /* 0x0000555605037824 */ /* 0x000fc800078e02ff */
[----:B------:R-:W-:Y:S01]  /*0130*/  VIADD.16x2 R6, R2, 0x70007 ;  /* 0x0007000702067836 */ /* 0x000fe20000000200 */
[----:B------:R-:W-:Y:S01]  /*0140*/  SHF.R.S32.HI R3, RZ, 0x10, R3 ;  /* 0x00000010ff037819 */ /* 0x000fe20000011403 */
[----:B------:R-:W-:-:S03]  /*0150*/  IMAD R2, R4, 0x5556, RZ ;  /* 0x0000555604027824 */ /* 0x000fc600078e02ff */
[C---:B------:R-:W-:Y:S02]  /*0160*/  PRMT R5, R6.reuse, 0x7632, R5 ;  /* 0x0000763206057816 */ /* 0x040fe40000000005 */
[----:B------:R-:W-:Y:S02]  /*0170*/  PRMT R4, R6, 0x7610, R4 ;  /* 0x0000761006047816 */ /* 0x000fe40000000004 */
[----:B------:R-:W-:Y:S02]  /*0180*/  SHF.R.S32.HI R2, RZ, 0x10, R2 ;  /* 0x00000010ff027819 */ /* 0x000fe40000011402 */
[----:B------:R-:W-:Y:S02]  /*0190*/  PRMT R6, R5, 0x8880, RZ ;  /* 0x0000888005067816 */ /* 0x000fe400000000ff */
[----:B------:R-:W-:Y:S02]  /*01a0*/  PRMT R7, R4, 0x8880, RZ ;  /* 0x0000888004077816 */ /* 0x000fe400000000ff */
[----:B------:R-:W-:Y:S01]  /*01b0*/  LOP3.LUT R5, R3, 0xffff, RZ, 0xc0, !PT ;  /* 0x0000ffff03057812 */ /* 0x000fe200078ec0ff */
[----:B------:R-:W-:Y:S01]  /*01c0*/  IMAD R6, R6, 0x2aab, RZ ;  /* 0x00002aab06067824 */ /* 0x000fe200078e02ff */
[----:B------:R-:W-:Y:S01]  /*01d0*/  LOP3.LUT R4, R2, 0xffff, RZ, 0xc0, !PT ;  /* 0x0000ffff02047812 */ /* 0x000fe200078ec0ff */
[----:B------:R-:W-:Y:S01]  /*01e0*/  IMAD R7, R7, 0x2aab, RZ ;  /* 0x00002aab07077824 */ /* 0x000fe200078e02ff */
[----:B------:R-:W-:-:S02]  /*01f0*/  SHF.R.U32.HI R5, RZ, 0xf, R5 ;  /* 0x0000000fff057819 */ /* 0x000fc40000011605 */
[----:B------:R-:W-:Y:S02]  /*0200*/  SHF.R.U32.HI R4, RZ, 0xf, R4 ;  /* 0x0000000fff047819 */ /* 0x000fe40000011604 */
[----:B------:R-:W-:Y:S02]  /*0210*/  PRMT R2, R3, 0x5410, R2 ;  /* 0x0000541003027816 */ /* 0x000fe40000000002 */
[----:B------:R-:W-:Y:S02]  /*0220*/  PRMT R5, R5, 0x5410, R4 ;  /* 0x0000541005057816 */ /* 0x000fe40000000004 */
[----:B------:R-:W-:-:S03]  /*0230*/  SHF.R.S32.HI R3, RZ, 0x10, R7 ;  /* 0x00000010ff037819 */ /* 0x000fc60000011407 */
[----:B------:R-:W-:Y:S01]  /*0240*/  VIADD.16x2 R4, R2, R5 ;  /* 0x0000000502047236 */ /* 0x000fe20000000200 */
[----:B------:R-:W-:Y:S02]  /*0250*/  SHF.R.S32.HI R2, RZ, 0x10, R6 ;  /* 0x00000010ff027819 */ /* 0x000fe40000011406 */
[----:B------:R-:W-:Y:S02]  /*0260*/  LOP3.LUT R7, R3, 0xffff, RZ, 0xc0, !PT ;  /* 0x0000ffff03077812 */ /* 0x000fe400078ec0ff */
[----:B------:R-:W-:Y:S02]  /*0270*/  LOP3.LUT R6, R2, 0xffff, RZ, 0xc0, !PT ;  /* 0x0000ffff02067812 */ /* 0x000fe400078ec0ff */
[----:B------:R-:W-:Y:S02]  /*0280*/  SHF.R.U32.HI R7, RZ, 0xf, R7 ;  /* 0x0000000fff077819 */ /* 0x000fe40000011607 */
[----:B------:R-:W-:Y:S02]  /*0290*/  SHF.R.U32.HI R6, RZ, 0xf, R6 ;  /* 0x0000000fff067819 */ /* 0x000fe40000011606 */
[----:B------:R-:W-:-:S02]  /*02a0*/  PRMT R5, R4, 0x7632, R5 ;  /* 0x0000763204057816 */ /* 0x000fc40000000005 */
[----:B------:R-:W-:Y:S01]  /*02b0*/  PRMT R3, R3, 0x5410, R2 ;  /* 0x0000541003037816 */ /* 0x000fe20000000002 */
[----:B------:R-:W-:Y:S01]  /*02c0*/  IMAD.HI R2, R0, 0x38e38e39, RZ ;  /* 0x38e38e3900027827 */ /* 0x000fe200078e02ff */
[----:B------:R-:W-:Y:S02]  /*02d0*/  PRMT R8, R7, 0x5410, R6 ;  /* 0x0000541007087816 */ /* 0x000fe40000000006 */
[C---:B------:R-:W-:Y:S02]  /*02e0*/  PRMT R12, R4.reuse, 0x5410, R5 ;  /* 0x00005410040c7816 */ /* 0x040fe40000000005 */
[----:B------:R-:W-:Y:S01]  /*02f0*/  LOP3.LUT R6, R4, 0xffff, RZ, 0xc0, !PT ;  /* 0x0000ffff04067812 */ /* 0x000fe200078ec0ff */
[----:B------:R-:W-:Y:S01]  /*0300*/  VIADD.16x2 R11, R3, R8 ;  /* 0x00000008030b7236 */ /* 0x000fe20000000200 */
[----:B------:R-:W-:Y:S01]  /*0310*/  SHF.R.U32.HI R3, RZ, 0x1f, R2 ;  /* 0x0000001fff037819 */ /* 0x000fe20000011602 */
[----:B------:R-:W-:Y:S01]  /*0320*/  VIADD.16x2 R12, R12, 0x10001 ;  /* 0x000100010c0c7836 */ /* 0x000fe20000000200 */
[----:B------:R-:W-:-:S02]  /*0330*/  PRMT R6, R6, 0x8880, RZ ;  /* 0x0000888006067816 */ /* 0x000fc400000000ff */
[----:B------:R-:W-:Y:S02]  /*0340*/  PRMT R7, R11, 0x7632, R7 ;  /* 0x000076320b077816 */ /* 0x000fe40000000007 */
[----:B------:R-:W-:Y:S02]  /*0350*/  PRMT R8, R12, 0x7632, R8 ;  /* 0x000076320c087816 */ /* 0x000fe40000000008 */
[----:B------:R-:W-:Y:S02]  /*0360*/  LEA.HI.SX32 R3, R2, R3, 0x1d ;  /* 0x0000000302037211 */ /* 0x000fe400078feaff */
[----:B------:R-:W-:Y:S02]  /*0370*/  LOP3.LUT R2, R7, 0xff, RZ, 0xc0, !PT ;  /* 0x000000ff07027812 */ /* 0x000fe400078ec0ff */
[----:B------:R-:W-:Y:S01]  /*0380*/  LOP3.LUT R9, R8, 0xff, RZ, 0xc0, !PT ;  /* 0x000000ff08097812 */ /* 0x000fe200078ec0ff */
[--C-:B------:R-:W-:Y:S01]  /*0390*/  IMAD R10, R3, 0x4, R6.reuse ;  /* 0x00000004030a7824 */ /* 0x100fe200078e0206 */
[----:B------:R-:W-:-:S02]  /*03a0*/  PRMT R6, R11, 0x7610, R6 ;  /* 0x000076100b067816 */ /* 0x000fc40000000006 */
[----:B------:R-:W-:Y:S02]  /*03b0*/  PRMT R7, R7, 0x8880, RZ ;  /* 0x0000888007077816 */ /* 0x000fe400000000ff */
[----:B------:R-:W-:Y:S02]  /*03c0*/  ISETP.GE.U32.AND P2, PT, R9, R2, PT ;  /* 0x000000020900720c */ /* 0x000fe40003f46070 */
[----:B------:R-:W-:Y:S01]  /*03d0*/  PRMT R8, R12, 0x7610, R8 ;  /* 0x000076100c087816 */ /* 0x000fe20000000008 */
[----:B------:R-:W1:Y:S01]  /*03e0*/  LDC.64 R2, c[0x0][0x210] ;  /* 0x00008400ff027b82 */ /* 0x000e620000000a00 */
[----:B------:R-:W-:Y:S02]  /*03f0*/  PRMT R12, R4, 0x8880, RZ ;  /* 0x00008880040c7816 */ /* 0x000fe400000000ff */
[C---:B------:R-:W-:Y:S02]  /*0400*/  LOP3.LUT R4, R6.reuse, 0xff, RZ, 0xc0, !PT ;  /* 0x000000ff06047812 */ /* 0x040fe400078ec0ff */
[----:B------:R-:W-:Y:S01]  /*0410*/  PRMT R11, R6, 0x8880, RZ ;  /* 0x00008880060b7816 */ /* 0x000fe200000000ff */
[----:B------:R-:W-:Y:S01]  /*0420*/  IMAD.MOV.U32 R6, RZ, RZ, R7 ;  /* 0x000000ffff067224 */ /* 0x000fe200078e0007 */
[----:B------:R-:W-:-:S02]  /*0430*/  PRMT R9, R5, 0x8880, RZ ;  /* 0x0000888005097816 */ /* 0x000fc400000000ff */
[----:B------:R-:W-:Y:S01]  /*0440*/  LOP3.LUT R5, R8, 0xff, RZ, 0xc0, !PT ;  /* 0x000000ff08057812 */ /* 0x000fe200078ec0ff */
[----:B------:R-:W-:Y:S01]  /*0450*/  IMAD.MOV.U32 R8, RZ, RZ, R12 ;  /* 0x000000ffff087224 */ /* 0x000fe200078e000c */
[----:B------:R-:W-:Y:S01]  /*0460*/  ISETP.GE.AND P1, PT, R9, R6, PT ;  /* 0x000000060900720c */ /* 0x000fe20003f26270 */
[----:B------:R-:W-:Y:S01]  /*0470*/  IMAD.MOV.U32 R7, RZ, RZ, R11 ;  /* 0x000000ffff077224 */ /* 0x000fe200078e000b */
[----:B------:R-:W-:Y:S01]  /*0480*/  ISETP.GE.U32.AND P0, PT, R5, R4, PT ;  /* 0x000000040500720c */ /* 0x000fe20003f06070 */
[----:B------:R-:W-:-:S03]  /*0490*/  IMAD.MOV.U32 R12, RZ, RZ, RZ ;  /* 0x000000ffff0c7224 */ /* 0x000fc600078e00ff */
[C---:B------:R-:W-:Y:S01]  /*04a0*/  ISETP.LT.AND P0, PT, R9.reuse, R6, !P0 ;  /* 0x000000060900720c */ /* 0x040fe20004701270 */
[----:B------:R-:W-:Y:S01]  /*04b0*/  IMAD R9, R9, 0x2, R10 ;  /* 0x0000000209097824 */ /* 0x000fe200078e020a */
[CC--:B------:R-:W-:Y:S02]  /*04c0*/  ISETP.LT.AND P1, PT, R8.reuse, R7.reuse, !P1 ;  /* 0x000000070800720c */ /* 0x0c0fe40004f21270 */
[----:B------:R-:W-:Y:S01]  /*04d0*/  ISETP.LT.AND P3, PT, R8, R7, !P2 ;  /* 0x000000070800720c */ /* 0x000fe20005761270 */
[C---:B------:R-:W-:Y:S01]  /*04e0*/  VIADD R7, R9.reuse, 0x1 ;  /* 0x0000000109077836 */ /* 0x040fe20000000000 */
[C---:B------:R-:W-:Y:S01]  /*04f0*/  ISETP.LT.AND P4, PT, R0.reuse, 0x4800, P0 ;  /* 0x000048000000780c */ /* 0x040fe20000781270 */
[----:B------:R-:W-:Y:S01]  /*0500*/  VIADD R13, R9, 0x2 ;  /* 0x00000002090d7836 */ /* 0x000fe20000000000 */
[----:B------:R-:W-:Y:S01]  /*0510*/  ISETP.LT.AND P6, PT, R0, 0x4800, P1 ;  /* 0x000048000000780c */ /* 0x000fe20000fc1270 */
[----:B-1----:R-:W-:Y:S01]  /*0520*/  IMAD.WIDE R6, R7, 0x4, R2 ;  /* 0x0000000407067825 */ /* 0x002fe200078e0202 */
[----:B------:R-:W-:-:S02]  /*0530*/  ISETP.LT.U32.AND P2, PT, R5, R4, !P2 ;  /* 0x000000040500720c */ /* 0x000fc40005741070 */
[C---:B------:R-:W-:Y:S01]  /*0540*/  ISETP.LT.AND P5, PT, R0.reuse, 0x4800, P3 ;  /* 0x000048000000780c */ /* 0x040fe20001fa1270 */
[C-C-:B------:R-:W-:Y:S01]  /*0550*/  IMAD.WIDE R4, R9.reuse, 0x4, R2.reuse ;  /* 0x0000000409047825 */ /* 0x140fe200078e0202 */
[----:B------:R-:W-:Y:S02]  /*0560*/  FSEL R17, RZ, 1, !P0 ;  /* 0x3f800000ff117808 */ /* 0x000fe40004000000 */
[----:B------:R-:W-:Y:S01]  /*0570*/  ISETP.LT.AND P0, PT, R0, 0x4800, P2 ;  /* 0x000048000000780c */ /* 0x000fe20001701270 */
[----:B------:R-:W-:Y:S02]  /*0580*/  VIADD R11, R9, 0x3 ;  /* 0x00000003090b7836 */ /* 0x000fe40000000000 */
[--C-:B------:R-:W-:Y:S01]  /*0590*/  IMAD.WIDE R8, R13, 0x4, R2.reuse ;  /* 0x000000040d087825 */ /* 0x100fe200078e0202 */
[----:B------:R1:W2:Y:S03]  /*05a0*/  @P4 LDG.E.EL R14, desc[UR4][R6.64] ;  /* 0x00000004060e4981 */ /* 0x0002a6000c2e1900 */
[----:B------:R-:W-:Y:S01]  /*05b0*/  IMAD.MOV.U32 R13, RZ, RZ, RZ ;  /* 0x000000ffff0d7224 */ /* 0x000fe200078e00ff */
[----:B------:R3:W4:Y:S01]  /*05c0*/  @P6 LDG.E.EL R12, desc[UR4][R4.64] ;  /* 0x00000004040c6981 */ /* 0x000722000c2e1900 */
[----:B------:R-:W-:-:S03]  /*05d0*/  IMAD.WIDE R10, R11, 0x4, R2 ;  /* 0x000000040b0a7825 */ /* 0x000fc600078e0202 */
[----:B------:R-:W5:Y:S04]  /*05e0*/  @P5 LDG.E.EL R15, desc[UR4][R8.64] ;  /* 0x00000004080f5981 */ /* 0x000f68000c2e1900 */
[----:B------:R-:W5:Y:S01]  /*05f0*/  @P0 LDG.E.EL R13, desc[UR4][R10.64] ;  /* 0x000000040a0d0981 */ /* 0x000f62000c2e1900 */
[----:B------:R-:W-:Y:S02]  /*0600*/  FSEL R2, RZ, 1, !P1 ;  /* 0x3f800000ff027808 */ /* 0x000fe40004800000 */
[----:B------:R-:W-:Y:S02]  /*0610*/  FSEL R3, RZ, 1, !P3 ;  /* 0x3f800000ff037808 */ /* 0x000fe40005800000 */
[----:B-1----:R-:W-:Y:S01]  /*0620*/  FSEL R7, RZ, 1, !P2 ;  /* 0x3f800000ff077808 */ /* 0x002fe20005000000 */
[----:B------:R-:W-:-:S04]  /*0630*/  FADD R2, R2, R17 ;  /* 0x0000001102027221 */ /* 0x000fc80000000000 */
[----:B------:R-:W-:-:S04]  /*0640*/  FADD R2, R2, R3 ;  /* 0x0000000302027221 */ /* 0x000fc80000000000 */
[----:B------:R-:W-:Y:S02]  /*0650*/  FADD R7, R2, R7 ;  /* 0x0000000702077221 */ /* 0x000fe40000000000 */
[----:B------:R-:W1:Y:S03]  /*0660*/  LDC.64 R2, c[0x0][0x218] ;  /* 0x00008600ff027b82 */ /* 0x000e660000000a00 */
[----:B------:R-:W-:-:S13]  /*0670*/  FSETP.GEU.AND P1, PT, R7, 1.175494350822287508e-38, PT ;  /* 0x008000000700780b */ /* 0x000fda0003f2e000 */
[----:B------:R-:W-:-:S04]  /*0680*/  @!P1 FMUL R7, R7, 16777216 ;  /* 0x4b80000007079820 */ /* 0x000fc80000400000 */
[----:B---3--:R-:W3:Y:S01]  /*0690*/  MUFU.RCP R4, R7 ;  /* 0x0000000700047308 */ /* 0x008ee20000001000 */
[----:B-1----:R-:W-:Y:S01]  /*06a0*/  IMAD.WIDE R2, R0, 0x4, R2 ;  /* 0x0000000400027825 */ /* 0x002fe200078e0202 */
[----:B--2---:R-:W-:Y:S02]  /*06b0*/  SEL R14, R14, RZ, P4 ;  /* 0x000000ff0e0e7207 */ /* 0x004fe40002000000 */
[----:B----4-:R-:W-:Y:S02]  /*06c0*/  SEL R5, R12, RZ, P6 ;  /* 0x000000ff0c057207 */ /* 0x010fe40003000000 */
[----:B-----5:R-:W-:-:S03]  /*06d0*/  SEL R15, R15, RZ, P5 ;  /* 0x000000ff0f0f7207 */ /* 0x020fc60002800000 */
[----:B------:R-:W-:Y:S01]  /*06e0*/  FADD R14, R5, R14 ;  /* 0x0000000e050e7221 */ /* 0x000fe20000000000 */
[----:B------:R-:W-:-:S03]  /*06f0*/  SEL R13, R13, RZ, P0 ;  /* 0x000000ff0d0d7207 */ /* 0x000fc60000000000 */
[----:B------:R-:W-:Y:S01]  /*0700*/  FADD R14, R14, R15 ;  /* 0x0000000f0e0e7221 */ /* 0x000fe20000000000 */
[----:B------:R-:W-:-:S03]  /*0710*/  ISETP.GE.AND P0, PT, R0, 0x4800, PT ;  /* 0x000048000000780c */ /* 0x000fc60003f06270 */
[----:B------:R-:W-:-:S04]  /*0720*/  FADD R13, R14, R13 ;  /* 0x0000000d0e0d7221 */ /* 0x000fc80000000000 */
[----:B------:R-:W-:-:S04]  /*0730*/  @!P1 FMUL R13, R13, 16777216 ;  /* 0x4b8000000d0d9820 */ /* 0x000fc80000400000 */
[----:B---3--:R-:W-:Y:S02]  /*0740*/  FMUL R13, R4, R13 ;  /* 0x0000000d040d7220 */ /* 0x008fe40000400000 */
[----:B------:R-:W-:Y:S05]  /*0750*/  @P0 EXIT ;  /* 0x000000000000094d */ /* 0x000fea0003800000 */
[----:B------:R-:W-:Y:S01]  /*0760*/  STG.E desc[UR4][R2.64], R13 ;  /* 0x0000000d02007986 */ /* 0x000fe2000c101904 */
[----:B------:R-:W-:Y:S05]  /*0770*/  EXIT ;  /* 0x000000000000794d */ /* 0x000fea0003800000 */
.L_x_0:
[----:B------:R-:W-:-:S00]  /*0780*/  BRA `(.L_x_0) ;  /* 0xfffffffc00fc7947 */ /* 0x000fc0000383ffff */
[----:B------:R-:W-:-:S00]  /*0790*/  NOP ;  /* 0x0000000000007918 */ /* 0x000fc00000000000 */
        /* <DEDUP_REMOVED lines=14> */
.L_x_1:


//--------------------- .nv.constant0.triton_poi_fused__adaptive_avg_pool2d_34 --------------------------
	.section	.nv.constant0.triton_poi_fused__adaptive_avg_pool2d_34,"a",@progbits
	.sectionflags	@""
	.align	4
.nv.constant0.triton_poi_fused__adaptive_avg_pool2d_34:
	.zero		548
